	.version 1.4
	.target sm_10, map_f64_to_f32
	// compiled with /usr/lib/nvidia-cuda-toolkit/lib//be
	// nvopencc 4.1 built on 2013-07-17

	//-----------------------------------------------------------
	// Compiling /tmp/tmpxft_00005e8a_00000000-9_gfill.cpp3.i (/tmp/ccBI#.OIiVdk)
	//-----------------------------------------------------------

	//-----------------------------------------------------------
	// Options:
	//-----------------------------------------------------------
	//  Target:ptx, ISA:sm_10, Endian:little, Pointer Size:64
	//  -O3	(Optimization level)
	//  -g0	(Debug level)
	//  -m2	(Report advisories)
	//-----------------------------------------------------------

	.file	1	"<command-line>"
	.file	2	"/usr/include/stdc-predef.h"
	.file	3	"/tmp/tmpxft_00005e8a_00000000-8_gfill.cudafe2.gpu"
	.file	4	"/usr/lib/gcc/x86_64-linux-gnu/4.8/include/stddef.h"
	.file	5	"/usr/include/crt/device_runtime.h"
	.file	6	"/usr/include/host_defines.h"
	.file	7	"/usr/include/builtin_types.h"
	.file	8	"/usr/include/device_types.h"
	.file	9	"/usr/include/driver_types.h"
	.file	10	"/usr/include/surface_types.h"
	.file	11	"/usr/include/texture_types.h"
	.file	12	"/usr/include/vector_types.h"
	.file	13	"/usr/include/device_launch_parameters.h"
	.file	14	"/usr/include/crt/storage_class.h"
	.file	15	"gfill.cu"
	.file	16	"/usr/include/common_functions.h"
	.file	17	"/usr/include/math_functions.h"
	.file	18	"/usr/include/math_constants.h"
	.file	19	"/usr/include/device_functions.h"
	.file	20	"/usr/include/sm_11_atomic_functions.h"
	.file	21	"/usr/include/sm_12_atomic_functions.h"
	.file	22	"/usr/include/sm_13_double_functions.h"
	.file	23	"/usr/include/sm_20_atomic_functions.h"
	.file	24	"/usr/include/sm_32_atomic_functions.h"
	.file	25	"/usr/include/sm_35_atomic_functions.h"
	.file	26	"/usr/include/sm_20_intrinsics.h"
	.file	27	"/usr/include/sm_30_intrinsics.h"
	.file	28	"/usr/include/sm_32_intrinsics.h"
	.file	29	"/usr/include/sm_35_intrinsics.h"
	.file	30	"/usr/include/surface_functions.h"
	.file	31	"/usr/include/texture_fetch_functions.h"
	.file	32	"/usr/include/texture_indirect_functions.h"
	.file	33	"/usr/include/surface_indirect_functions.h"
	.file	34	"/usr/include/math_functions_dbl_ptx1.h"


	.entry gfill (
		.param .s32 __cudaparm_gfill_n,
		.param .u64 __cudaparm_gfill_a,
		.param .u64 __cudaparm_gfill_c)
	{
	.reg .u16 %rh<4>;
	.reg .u32 %r<6>;
	.reg .u64 %rd<7>;
	.reg .f64 %fd<3>;
	.reg .pred %p<3>;
	.loc	15	3	0
$LDWbegin_gfill:
	mov.u16 	%rh1, %ctaid.x;
	mov.u16 	%rh2, %ntid.x;
	mul.wide.u16 	%r1, %rh1, %rh2;
	cvt.u32.u16 	%r2, %tid.x;
	add.u32 	%r3, %r2, %r1;
	ld.param.s32 	%r4, [__cudaparm_gfill_n];
	setp.le.s32 	%p1, %r4, %r3;
	@%p1 bra 	$Lt_0_1026;
	.loc	15	8	0
	ld.param.u64 	%rd1, [__cudaparm_gfill_a];
	ld.global.f64 	%fd1, [%rd1+0];
	ld.param.u64 	%rd2, [__cudaparm_gfill_c];
	cvt.s64.s32 	%rd3, %r3;
	mul.wide.s32 	%rd4, %r3, 8;
	add.u64 	%rd5, %rd2, %rd4;
	st.global.f64 	[%rd5+0], %fd1;
$Lt_0_1026:
	.loc	15	10	0
	exit;
$LDWend_gfill:
	} // gfill



// ===== COMPILED SASS (sm_100) =====

	.target	sm_100

	.elftype	@"ET_EXEC"


//--------------------- .note.nv.tkinfo           --------------------------
	.section	.note.nv.tkinfo,"",@"SHT_NOTE"
	.sectionflags	@"SHF_NOTE_NV_TKINFO"
	.tkinfo
        /*0018*/ 	.word	0x00000002
        /*0030*/ 	.string	""
        /*0030*/ 	.string	"ptxas"
        /*0030*/ 	.string	"Cuda compilation tools, release 13.0, V13.0.88"
        /*0030*/ 	.string	"Build cuda_13.0.r13.0/compiler.36424714_0"
        /*0030*/ 	.string	"-arch sm_100 "



//--------------------- .note.nv.cuinfo           --------------------------
	.section	.note.nv.cuinfo,"",@"SHT_NOTE"
	.sectionflags	@"SHF_NOTE_NV_CUINFO"
        /*0018*/ 	.short	0x0002
        /*001a*/ 	.short	0x000a
        /*001c*/ 	.short	0x0082
	.zero		2


//--------------------- .nv.info                  --------------------------
	.section	.nv.info,"",@"SHT_CUDA_INFO"
	.align	4


	//----- nvinfo : EIATTR_REGCOUNT
	.align		4
        /*0000*/ 	.byte	0x04, 0x2f
        /*0002*/ 	.short	(.L_1 - .L_0)
	.align		4
.L_0:
        /*0004*/ 	.word	index@(gfill)
        /*0008*/ 	.word	0x0000000a


	//----- nvinfo : EIATTR_FRAME_SIZE
	.align		4
.L_1:
        /*000c*/ 	.byte	0x04, 0x11
        /*000e*/ 	.short	(.L_3 - .L_2)
	.align		4
.L_2:
        /*0010*/ 	.word	index@(gfill)
        /*0014*/ 	.word	0x00000000


	//----- nvinfo : EIATTR_MIN_STACK_SIZE
	.align		4
.L_3:
        /*0018*/ 	.byte	0x04, 0x12
        /*001a*/ 	.short	(.L_5 - .L_4)
	.align		4
.L_4:
        /*001c*/ 	.word	index@(gfill)
        /*0020*/ 	.word	0x00000000
.L_5:


//--------------------- .nv.compat                --------------------------
	.section	.nv.compat,"",@"SHT_CUDA_COMPAT_INFO"
	.align	4
        /*0000*/ 	.byte	0x02, 0x09, 0x00, 0x00, 0x02, 0x02, 0x01, 0x00, 0x02, 0x05, 0x05, 0x00, 0x03, 0x07, 0x01, 0x01
        /*0010*/ 	.byte	0x02, 0x03, 0x00, 0x00, 0x02, 0x06, 0x01, 0x00, 0x04, 0x0b, 0x08, 0x00, 0x09, 0x00, 0x00, 0x00
        /*0020*/ 	.byte	0x00, 0x00, 0x00, 0x00


//--------------------- .nv.info.gfill            --------------------------
	.section	.nv.info.gfill,"",@"SHT_CUDA_INFO"
	.sectionflags	@""
	.align	4


	//----- nvinfo : EIATTR_CUDA_API_VERSION
	.align		4
        /*0000*/ 	.byte	0x04, 0x37
        /*0002*/ 	.short	(.L_7 - .L_6)
.L_6:
        /*0004*/ 	.word	0x00000082


	//----- nvinfo : EIATTR_KPARAM_INFO
	.align		4
.L_7:
        /*0008*/ 	.byte	0x04, 0x17
        /*000a*/ 	.short	(.L_9 - .L_8)
.L_8:
        /*000c*/ 	.word	0x00000000
        /*0010*/ 	.short	0x0002
        /*0012*/ 	.short	0x0010
        /*0014*/ 	.byte	0x00, 0xf0, 0x21, 0x00


	//----- nvinfo : EIATTR_KPARAM_INFO
	.align		4
.L_9:
        /*0018*/ 	.byte	0x04, 0x17
        /*001a*/ 	.short	(.L_11 - .L_10)
.L_10:
        /*001c*/ 	.word	0x00000000
        /*0020*/ 	.short	0x0001
        /*0022*/ 	.short	0x0008
        /*0024*/ 	.byte	0x00, 0xf0, 0x21, 0x00


	//----- nvinfo : EIATTR_KPARAM_INFO
	.align		4
.L_11:
        /*0028*/ 	.byte	0x04, 0x17
        /*002a*/ 	.short	(.L_13 - .L_12)
.L_12:
        /*002c*/ 	.word	0x00000000
        /*0030*/ 	.short	0x0000
        /*0032*/ 	.short	0x0000
        /*0034*/ 	.byte	0x00, 0xf0, 0x11, 0x00


	//----- nvinfo : EIATTR_SPARSE_MMA_MASK
	.align		4
.L_13:
        /*0038*/ 	.byte	0x03, 0x50
        /*003a*/ 	.short	0x0000


	//----- nvinfo : EIATTR_MAXREG_COUNT
	.align		4
        /*003c*/ 	.byte	0x03, 0x1b
        /*003e*/ 	.short	0x00ff


	//----- nvinfo : EIATTR_MERCURY_ISA_VERSION
	.align		4
        /*0040*/ 	.byte	0x03, 0x5f
        /*0042*/ 	.short	0x0101


	//----- nvinfo : EIATTR_VRC_CTA_INIT_COUNT
	.align		4
        /*0044*/ 	.byte	0x02, 0x4a
	.zero		1
	.zero		1


	//----- nvinfo : EIATTR_EXIT_INSTR_OFFSETS
	.align		4
        /*0048*/ 	.byte	0x04, 0x1c
        /*004a*/ 	.short	(.L_15 - .L_14)


	//   ....[0]....
.L_14:
        /*004c*/ 	.word	0x000000a0


	//   ....[1]....
        /*0050*/ 	.word	0x00000110


	//----- nvinfo : EIATTR_CBANK_PARAM_SIZE
	.align		4
.L_15:
        /*0054*/ 	.byte	0x03, 0x19
        /*0056*/ 	.short	0x0018


	//----- nvinfo : EIATTR_PARAM_CBANK
	.align		4
        /*0058*/ 	.byte	0x04, 0x0a
        /*005a*/ 	.short	(.L_17 - .L_16)
	.align		4
.L_16:
        /*005c*/ 	.word	index@(.nv.constant0.gfill)
        /*0060*/ 	.short	0x0380
        /*0062*/ 	.short	0x0018


	//----- nvinfo : EIATTR_SW_WAR
	.align		4
.L_17:
        /*0064*/ 	.byte	0x04, 0x36
        /*0066*/ 	.short	(.L_19 - .L_18)
.L_18:
        /*0068*/ 	.word	0x00000008
.L_19:


//--------------------- .nv.callgraph             --------------------------
	.section	.nv.callgraph,"",@"SHT_CUDA_CALLGRAPH"
	.align	4
	.sectionentsize	8
	.align		4
        /*0000*/ 	.word	0x00000000
	.align		4
        /*0004*/ 	.word	0xffffffff
	.align		4
        /*0008*/ 	.word	0x00000000
	.align		4
        /*000c*/ 	.word	0xfffffffe
	.align		4
        /*0010*/ 	.word	0x00000000
	.align		4
        /*0014*/ 	.word	0xfffffffd
	.align		4
        /*0018*/ 	.word	0x00000000
	.align		4
        /*001c*/ 	.word	0xfffffffc


//--------------------- .text.gfill               --------------------------
	.section	.text.gfill,"ax",@progbits
	.align	128
.text.gfill:
        .type           gfill,@function
        .size           gfill,(.L_x_1 - gfill)
        .other          gfill,@"STO_CUDA_ENTRY STV_DEFAULT"
gfill:
[----:B------:R-:W-:Y:S01]  /*0000*/  LDC R1, c[0x0][0x37c] ;  /* 0x0000df00ff017b82 */ /* 0x000fe20000000800 */
[----:B------:R-:W0:Y:S07]  /*0010*/  S2R R0, SR_TID.X ;  /* 0x0000000000007919 */ /* 0x000e2e0000002100 */
[----:B------:R-:W1:Y:S01]  /*0020*/  S2UR UR4, SR_CTAID.X ;  /* 0x00000000000479c3 */ /* 0x000e620000002500 */
[----:B------:R-:W2:Y:S07]  /*0030*/  LDCU UR5, c[0x0][0x380] ;  /* 0x00007000ff0577ac */ /* 0x000eae0008000800 */
[----:B------:R-:W3:Y:S01]  /*0040*/  LDC R7, c[0x0][0x360] ;  /* 0x0000d800ff077b82 */ /* 0x000ee20000000800 */
[----:B-1----:R-:W-:Y:S01]  /*0050*/  ULOP3.LUT UR4, UR4, 0xffff, URZ, 0xc0, !UPT ;  /* 0x0000ffff04047892 */ /* 0x002fe2000f8ec0ff */
[----:B0-----:R-:W-:-:S02]  /*0060*/  LOP3.LUT R0, R0, 0xffff, RZ, 0xc0, !PT ;  /* 0x0000ffff00007812 */ /* 0x001fc400078ec0ff */
[----:B---3--:R-:W-:-:S05]  /*0070*/  LOP3.LUT R7, R7, 0xffff, RZ, 0xc0, !PT ;  /* 0x0000ffff07077812 */ /* 0x008fca00078ec0ff */
[----:B------:R-:W-:-:S05]  /*0080*/  IMAD R7, R7, UR4, R0 ;  /* 0x0000000407077c24 */ /* 0x000fca000f8e0200 */
[----:B--2---:R-:W-:-:S13]  /*0090*/  ISETP.GE.AND P0, PT, R7, UR5, PT ;  /* 0x0000000507007c0c */ /* 0x004fda000bf06270 */
[----:B------:R-:W-:Y:S05]  /*00a0*/  @P0 EXIT ;  /* 0x000000000000094d */ /* 0x000fea0003800000 */
[----:B------:R-:W0:Y:S01]  /*00b0*/  LDC.64 R2, c[0x0][0x388] ;  /* 0x0000e200ff027b82 */ /* 0x000e220000000a00 */
[----:B------:R-:W0:Y:S07]  /*00c0*/  LDCU.64 UR4, c[0x0][0x358] ;  /* 0x00006b00ff0477ac */ /* 0x000e2e0008000a00 */
[----:B------:R-:W1:Y:S01]  /*00d0*/  LDC.64 R4, c[0x0][0x390] ;  /* 0x0000e400ff047b82 */ /* 0x000e620000000a00 */
[----:B0-----:R-:W2:Y:S01]  /*00e0*/  LDG.E.64 R2, desc[UR4][R2.64] ;  /* 0x0000000402027981 */ /* 0x001ea2000c1e1b00 */
[----:B-1----:R-:W-:-:S05]  /*00f0*/  IMAD.WIDE R4, R7, 0x8, R4 ;  /* 0x0000000807047825 */ /* 0x002fca00078e0204 */
[----:B--2---:R-:W-:Y:S01]  /*0100*/  STG.E.64 desc[UR4][R4.64], R2 ;  /* 0x0000000204007986 */ /* 0x004fe2000c101b04 */
[----:B------:R-:W-:Y:S05]  /*0110*/  EXIT ;  /* 0x000000000000794d */ /* 0x000fea0003800000 */
.L_x_0:
[----:B------:R-:W-:-:S00]  /*0120*/  BRA `(.L_x_0) ;  /* 0xfffffffc00fc7947 */ /* 0x000fc0000383ffff */
[----:B------:R-:W-:-:S00]  /*0130*/  NOP ;  /* 0x0000000000007918 */ /* 0x000fc00000000000 */
        /* <DEDUP_REMOVED lines=12> */
.L_x_1:


//--------------------- .nv.shared.reserved.0     --------------------------
	.section	.nv.shared.reserved.0,"aw",@nobits
	.weak		__nv_reservedSMEM_offset_0_alias
	.size		__nv_reservedSMEM_offset_0_alias, 0, 64
	.other		__nv_reservedSMEM_offset_0_alias,@"STO_CUDA_RESERVED_SHARED STV_DEFAULT"
__nv_reservedSMEM_offset_0_alias:
	.zero		0
	.zero		64


//--------------------- .nv.constant0.gfill       --------------------------
	.section	.nv.constant0.gfill,"a",@progbits
	.sectionflags	@""
	.align	4
.nv.constant0.gfill:
	.zero		920


//--------------------- SYMBOLS --------------------------

	.type		.nv.reservedSmem.offset0,@object
	.size		.nv.reservedSmem.offset0,0x4
